//
// Generated by NVIDIA NVVM Compiler
//
// Compiler Build ID: CL-36424714
// Cuda compilation tools, release 13.0, V13.0.88
// Based on NVVM 20.0.0
//

.version 9.0
.target sm_100
.address_size 64

	// .globl	_Z27warp_shuffle_reduction_demoPfS_
.extern .shared .align 16 .b8 sdata[];

.visible .entry _Z27warp_shuffle_reduction_demoPfS_(
	.param .u64 .ptr .align 1 _Z27warp_shuffle_reduction_demoPfS__param_0,
	.param .u64 .ptr .align 1 _Z27warp_shuffle_reduction_demoPfS__param_1
)
{
	.reg .pred 	%p<14>;
	.reg .b32 	%r<27>;
	.reg .b32 	%f<22>;
	.reg .b64 	%rd<9>;

	ld.param.u64 	%rd2, [_Z27warp_shuffle_reduction_demoPfS__param_0];
	ld.param.u64 	%rd1, [_Z27warp_shuffle_reduction_demoPfS__param_1];
	cvta.to.global.u64 	%rd3, %rd2;
	mov.u32 	%r1, %tid.x;
	and.b32  	%r4, %r1, 31;
	mul.wide.u32 	%rd4, %r1, 4;
	add.s64 	%rd5, %rd3, %rd4;
	ld.global.f32 	%f1, [%rd5];
	mov.b32 	%r5, %f1;
	shfl.sync.down.b32	%r6|%p1, %r5, 16, 31, -1;
	mov.b32 	%f2, %r6;
	max.f32 	%f3, %f1, %f2;
	mov.b32 	%r7, %f3;
	shfl.sync.down.b32	%r8|%p2, %r7, 8, 31, -1;
	mov.b32 	%f4, %r8;
	max.f32 	%f5, %f3, %f4;
	mov.b32 	%r9, %f5;
	shfl.sync.down.b32	%r10|%p3, %r9, 4, 31, -1;
	mov.b32 	%f6, %r10;
	max.f32 	%f7, %f5, %f6;
	mov.b32 	%r11, %f7;
	shfl.sync.down.b32	%r12|%p4, %r11, 2, 31, -1;
	mov.b32 	%f8, %r12;
	max.f32 	%f9, %f7, %f8;
	mov.b32 	%r13, %f9;
	shfl.sync.down.b32	%r14|%p5, %r13, 1, 31, -1;
	mov.b32 	%f10, %r14;
	max.f32 	%f11, %f9, %f10;
	mov.b32 	%r15, %f11;
	shfl.sync.idx.b32	%r2|%p6, %r15, 0, 31, -1;
	shfl.sync.down.b32	%r16|%p7, %r5, 16, 31, -1;
	mov.b32 	%f12, %r16;
	add.f32 	%f13, %f1, %f12;
	mov.b32 	%r17, %f13;
	shfl.sync.down.b32	%r18|%p8, %r17, 8, 31, -1;
	mov.b32 	%f14, %r18;
	add.f32 	%f15, %f13, %f14;
	mov.b32 	%r19, %f15;
	shfl.sync.down.b32	%r20|%p9, %r19, 4, 31, -1;
	mov.b32 	%f16, %r20;
	add.f32 	%f17, %f15, %f16;
	mov.b32 	%r21, %f17;
	shfl.sync.down.b32	%r22|%p10, %r21, 2, 31, -1;
	mov.b32 	%f18, %r22;
	add.f32 	%f19, %f17, %f18;
	mov.b32 	%r23, %f19;
	shfl.sync.down.b32	%r24|%p11, %r23, 1, 31, -1;
	mov.b32 	%f20, %r24;
	add.f32 	%f21, %f19, %f20;
	mov.b32 	%r25, %f21;
	shfl.sync.idx.b32	%r3|%p12, %r25, 0, 31, -1;
	setp.ne.s32 	%p13, %r4, 0;
	@%p13 bra 	$L__BB0_2;
	shr.u32 	%r26, %r1, 4;
	cvta.to.global.u64 	%rd6, %rd1;
	mul.wide.u32 	%rd7, %r26, 4;
	add.s64 	%rd8, %rd6, %rd7;
	st.global.u32 	[%rd8], %r2;
	st.global.u32 	[%rd8+4], %r3;
$L__BB0_2:
	ret;

}
	// .globl	_Z22performance_comparisonPfS_i
.visible .entry _Z22performance_comparisonPfS_i(
	.param .u64 .ptr .align 1 _Z22performance_comparisonPfS_i_param_0,
	.param .u64 .ptr .align 1 _Z22performance_comparisonPfS_i_param_1,
	.param .u32 _Z22performance_comparisonPfS_i_param_2
)
{
	.reg .pred 	%p<12>;
	.reg .b32 	%r<23>;
	.reg .b32 	%f<16>;
	.reg .b64 	%rd<11>;

	ld.param.u64 	%rd2, [_Z22performance_comparisonPfS_i_param_0];
	ld.param.u64 	%rd3, [_Z22performance_comparisonPfS_i_param_1];
	ld.param.u32 	%r7, [_Z22performance_comparisonPfS_i_param_2];
	cvta.to.global.u64 	%rd1, %rd3;
	cvta.to.global.u64 	%rd4, %rd2;
	mov.u32 	%r1, %tid.x;
	mov.u32 	%r2, %ctaid.x;
	mul.wide.u32 	%rd5, %r1, 4;
	add.s64 	%rd6, %rd4, %rd5;
	ld.global.f32 	%f1, [%rd6];
	setp.ne.s32 	%p1, %r7, 0;
	@%p1 bra 	$L__BB1_7;
	shl.b32 	%r18, %r1, 2;
	mov.u32 	%r19, sdata;
	add.s32 	%r3, %r19, %r18;
	st.shared.f32 	[%r3], %f1;
	bar.sync 	0;
	mov.u32 	%r22, %ntid.x;
	setp.lt.u32 	%p8, %r22, 2;
	@%p8 bra 	$L__BB1_5;
$L__BB1_2:
	shr.u32 	%r6, %r22, 1;
	setp.ge.u32 	%p9, %r1, %r6;
	@%p9 bra 	$L__BB1_4;
	ld.shared.f32 	%f12, [%r3];
	shl.b32 	%r20, %r6, 2;
	add.s32 	%r21, %r3, %r20;
	ld.shared.f32 	%f13, [%r21];
	max.f32 	%f14, %f12, %f13;
	st.shared.f32 	[%r3], %f14;
$L__BB1_4:
	bar.sync 	0;
	setp.gt.u32 	%p10, %r22, 3;
	mov.u32 	%r22, %r6;
	@%p10 bra 	$L__BB1_2;
$L__BB1_5:
	setp.ne.s32 	%p11, %r1, 0;
	@%p11 bra 	$L__BB1_9;
	ld.shared.f32 	%f15, [sdata];
	mul.wide.u32 	%rd9, %r2, 4;
	add.s64 	%rd10, %rd1, %rd9;
	st.global.f32 	[%rd10], %f15;
	bra.uni 	$L__BB1_9;
$L__BB1_7:
	mov.b32 	%r8, %f1;
	shfl.sync.down.b32	%r9|%p2, %r8, 16, 31, -1;
	mov.b32 	%f3, %r9;
	max.f32 	%f4, %f1, %f3;
	mov.b32 	%r10, %f4;
	shfl.sync.down.b32	%r11|%p3, %r10, 8, 31, -1;
	mov.b32 	%f5, %r11;
	max.f32 	%f6, %f4, %f5;
	mov.b32 	%r12, %f6;
	shfl.sync.down.b32	%r13|%p4, %r12, 4, 31, -1;
	mov.b32 	%f7, %r13;
	max.f32 	%f8, %f6, %f7;
	mov.b32 	%r14, %f8;
	shfl.sync.down.b32	%r15|%p5, %r14, 2, 31, -1;
	mov.b32 	%f9, %r15;
	max.f32 	%f10, %f8, %f9;
	mov.b32 	%r16, %f10;
	shfl.sync.down.b32	%r17|%p6, %r16, 1, 31, -1;
	mov.b32 	%f11, %r17;
	max.f32 	%f2, %f10, %f11;
	setp.ne.s32 	%p7, %r1, 0;
	@%p7 bra 	$L__BB1_9;
	mul.wide.u32 	%rd7, %r2, 4;
	add.s64 	%rd8, %rd1, %rd7;
	st.global.f32 	[%rd8], %f2;
$L__BB1_9:
	ret;

}


// ===== COMPILED SASS (sm_100) =====

	.target	sm_100

	.elftype	@"ET_EXEC"


//--------------------- .note.nv.tkinfo           --------------------------
	.section	.note.nv.tkinfo,"",@"SHT_NOTE"
	.sectionflags	@"SHF_NOTE_NV_TKINFO"
	.tkinfo
        /*0018*/ 	.word	0x00000002
        /*0030*/ 	.string	""
        /*0030*/ 	.string	"ptxas"
        /*0030*/ 	.string	"Cuda compilation tools, release 13.0, V13.0.88"
        /*0030*/ 	.string	"Build cuda_13.0.r13.0/compiler.36424714_0"
        /*0030*/ 	.string	"-arch sm_100 -m 64 "



//--------------------- .note.nv.cuinfo           --------------------------
	.section	.note.nv.cuinfo,"",@"SHT_NOTE"
	.sectionflags	@"SHF_NOTE_NV_CUINFO"
        /*0018*/ 	.short	0x0002
        /*001a*/ 	.short	0x0064
        /*001c*/ 	.short	0x0082
	.zero		2


//--------------------- .nv.info                  --------------------------
	.section	.nv.info,"",@"SHT_CUDA_INFO"
	.align	4


	//----- nvinfo : EIATTR_REGCOUNT
	.align		4
        /*0000*/ 	.byte	0x04, 0x2f
        /*0002*/ 	.short	(.L_1 - .L_0)
	.align		4
.L_0:
        /*0004*/ 	.word	index@(_Z27warp_shuffle_reduction_demoPfS_)
        /*0008*/ 	.word	0x0000000e


	//----- nvinfo : EIATTR_FRAME_SIZE
	.align		4
.L_1:
        /*000c*/ 	.byte	0x04, 0x11
        /*000e*/ 	.short	(.L_3 - .L_2)
	.align		4
.L_2:
        /*0010*/ 	.word	index@(_Z27warp_shuffle_reduction_demoPfS_)
        /*0014*/ 	.word	0x00000000


	//----- nvinfo : EIATTR_REGCOUNT
	.align		4
.L_3:
        /*0018*/ 	.byte	0x04, 0x2f
        /*001a*/ 	.short	(.L_5 - .L_4)
	.align		4
.L_4:
        /*001c*/ 	.word	index@(_Z22performance_comparisonPfS_i)
        /*0020*/ 	.word	0x0000000c


	//----- nvinfo : EIATTR_FRAME_SIZE
	.align		4
.L_5:
        /*0024*/ 	.byte	0x04, 0x11
        /*0026*/ 	.short	(.L_7 - .L_6)
	.align		4
.L_6:
        /*0028*/ 	.word	index@(_Z22performance_comparisonPfS_i)
        /*002c*/ 	.word	0x00000000


	//----- nvinfo : EIATTR_MIN_STACK_SIZE
	.align		4
.L_7:
        /*0030*/ 	.byte	0x04, 0x12
        /*0032*/ 	.short	(.L_9 - .L_8)
	.align		4
.L_8:
        /*0034*/ 	.word	index@(_Z22performance_comparisonPfS_i)
        /*0038*/ 	.word	0x00000000


	//----- nvinfo : EIATTR_MIN_STACK_SIZE
	.align		4
.L_9:
        /*003c*/ 	.byte	0x04, 0x12
        /*003e*/ 	.short	(.L_11 - .L_10)
	.align		4
.L_10:
        /*0040*/ 	.word	index@(_Z27warp_shuffle_reduction_demoPfS_)
        /*0044*/ 	.word	0x00000000
.L_11:


//--------------------- .nv.compat                --------------------------
	.section	.nv.compat,"",@"SHT_CUDA_COMPAT_INFO"
	.align	4
        /*0000*/ 	.byte	0x02, 0x09, 0x00, 0x00, 0x02, 0x02, 0x01, 0x00, 0x02, 0x05, 0x05, 0x00, 0x03, 0x07, 0x01, 0x01
        /*0010*/ 	.byte	0x02, 0x03, 0x00, 0x00, 0x02, 0x06, 0x01, 0x00, 0x04, 0x0b, 0x08, 0x00, 0x09, 0x00, 0x00, 0x00
        /*0020*/ 	.byte	0x00, 0x00, 0x00, 0x00


//--------------------- .nv.info._Z22performance_comparisonPfS_i --------------------------
	.section	.nv.info._Z22performance_comparisonPfS_i,"",@"SHT_CUDA_INFO"
	.sectionflags	@""
	.align	4


	//----- nvinfo : EIATTR_CUDA_API_VERSION
	.align		4
        /*0000*/ 	.byte	0x04, 0x37
        /*0002*/ 	.short	(.L_13 - .L_12)
.L_12:
        /*0004*/ 	.word	0x00000082


	//----- nvinfo : EIATTR_KPARAM_INFO
	.align		4
.L_13:
        /*0008*/ 	.byte	0x04, 0x17
        /*000a*/ 	.short	(.L_15 - .L_14)
.L_14:
        /*000c*/ 	.word	0x00000000
        /*0010*/ 	.short	0x0002
        /*0012*/ 	.short	0x0010
        /*0014*/ 	.byte	0x00, 0xf0, 0x11, 0x00


	//----- nvinfo : EIATTR_KPARAM_INFO
	.align		4
.L_15:
        /*0018*/ 	.byte	0x04, 0x17
        /*001a*/ 	.short	(.L_17 - .L_16)
.L_16:
        /*001c*/ 	.word	0x00000000
        /*0020*/ 	.short	0x0001
        /*0022*/ 	.short	0x0008
        /*0024*/ 	.byte	0x00, 0xf5, 0x21, 0x00


	//----- nvinfo : EIATTR_KPARAM_INFO
	.align		4
.L_17:
        /*0028*/ 	.byte	0x04, 0x17
        /*002a*/ 	.short	(.L_19 - .L_18)
.L_18:
        /*002c*/ 	.word	0x00000000
        /*0030*/ 	.short	0x0000
        /*0032*/ 	.short	0x0000
        /*0034*/ 	.byte	0x00, 0xf5, 0x21, 0x00


	//----- nvinfo : EIATTR_SPARSE_MMA_MASK
	.align		4
.L_19:
        /*0038*/ 	.byte	0x03, 0x50
        /*003a*/ 	.short	0x0000


	//----- nvinfo : EIATTR_MAXREG_COUNT
	.align		4
        /*003c*/ 	.byte	0x03, 0x1b
        /*003e*/ 	.short	0x00ff


	//----- nvinfo : EIATTR_NUM_BARRIERS
	.align		4
        /*0040*/ 	.byte	0x02, 0x4c
        /*0042*/ 	.byte	0x01
	.zero		1


	//----- nvinfo : EIATTR_MERCURY_ISA_VERSION
	.align		4
        /*0044*/ 	.byte	0x03, 0x5f
        /*0046*/ 	.short	0x0101


	//----- nvinfo : EIATTR_COOP_GROUP_MASK_REGIDS
	.align		4
        /*0048*/ 	.byte	0x04, 0x29
        /*004a*/ 	.short	(.L_21 - .L_20)


	//   ....[0]....
.L_20:
        /*004c*/ 	.word	0xffffffff


	//   ....[1]....
        /*0050*/ 	.word	0xffffffff


	//   ....[2]....
        /*0054*/ 	.word	0xffffffff


	//   ....[3]....
        /*0058*/ 	.word	0xffffffff


	//   ....[4]....
        /*005c*/ 	.word	0xffffffff


	//----- nvinfo : EIATTR_COOP_GROUP_INSTR_OFFSETS
	.align		4
.L_21:
        /*0060*/ 	.byte	0x04, 0x28
        /*0062*/ 	.short	(.L_23 - .L_22)


	//   ....[0]....
.L_22:
        /*0064*/ 	.word	0x00000290


	//   ....[1]....
        /*0068*/ 	.word	0x000002c0


	//   ....[2]....
        /*006c*/ 	.word	0x000002e0


	//   ....[3]....
        /*0070*/ 	.word	0x00000300


	//   ....[4]....
        /*0074*/ 	.word	0x00000320


	//----- nvinfo : EIATTR_VRC_CTA_INIT_COUNT
	.align		4
.L_23:
        /*0078*/ 	.byte	0x02, 0x4a
	.zero		1
	.zero		1


	//----- nvinfo : EIATTR_EXIT_INSTR_OFFSETS
	.align		4
        /*007c*/ 	.byte	0x04, 0x1c
        /*007e*/ 	.short	(.L_25 - .L_24)


	//   ....[0]....
.L_24:
        /*0080*/ 	.word	0x00000200


	//   ....[1]....
        /*0084*/ 	.word	0x00000280


	//   ....[2]....
        /*0088*/ 	.word	0x00000330


	//   ....[3]....
        /*008c*/ 	.word	0x00000380


	//----- nvinfo : EIATTR_CBANK_PARAM_SIZE
	.align		4
.L_25:
        /*0090*/ 	.byte	0x03, 0x19
        /*0092*/ 	.short	0x0014


	//----- nvinfo : EIATTR_PARAM_CBANK
	.align		4
        /*0094*/ 	.byte	0x04, 0x0a
        /*0096*/ 	.short	(.L_27 - .L_26)
	.align		4
.L_26:
        /*0098*/ 	.word	index@(.nv.constant0._Z22performance_comparisonPfS_i)
        /*009c*/ 	.short	0x0380
        /*009e*/ 	.short	0x0014


	//----- nvinfo : EIATTR_SW_WAR
	.align		4
.L_27:
        /*00a0*/ 	.byte	0x04, 0x36
        /*00a2*/ 	.short	(.L_29 - .L_28)
.L_28:
        /*00a4*/ 	.word	0x00000008
.L_29:


//--------------------- .nv.info._Z27warp_shuffle_reduction_demoPfS_ --------------------------
	.section	.nv.info._Z27warp_shuffle_reduction_demoPfS_,"",@"SHT_CUDA_INFO"
	.sectionflags	@""
	.align	4


	//----- nvinfo : EIATTR_CUDA_API_VERSION
	.align		4
        /*0000*/ 	.byte	0x04, 0x37
        /*0002*/ 	.short	(.L_31 - .L_30)
.L_30:
        /*0004*/ 	.word	0x00000082


	//----- nvinfo : EIATTR_KPARAM_INFO
	.align		4
.L_31:
        /*0008*/ 	.byte	0x04, 0x17
        /*000a*/ 	.short	(.L_33 - .L_32)
.L_32:
        /*000c*/ 	.word	0x00000000
        /*0010*/ 	.short	0x0001
        /*0012*/ 	.short	0x0008
        /*0014*/ 	.byte	0x00, 0xf5, 0x21, 0x00


	//----- nvinfo : EIATTR_KPARAM_INFO
	.align		4
.L_33:
        /*0018*/ 	.byte	0x04, 0x17
        /*001a*/ 	.short	(.L_35 - .L_34)
.L_34:
        /*001c*/ 	.word	0x00000000
        /*0020*/ 	.short	0x0000
        /*0022*/ 	.short	0x0000
        /*0024*/ 	.byte	0x00, 0xf5, 0x21, 0x00


	//----- nvinfo : EIATTR_SPARSE_MMA_MASK
	.align		4
.L_35:
        /*0028*/ 	.byte	0x03, 0x50
        /*002a*/ 	.short	0x0000


	//----- nvinfo : EIATTR_MAXREG_COUNT
	.align		4
        /*002c*/ 	.byte	0x03, 0x1b
        /*002e*/ 	.short	0x00ff


	//----- nvinfo : EIATTR_MERCURY_ISA_VERSION
	.align		4
        /*0030*/ 	.byte	0x03, 0x5f
        /*0032*/ 	.short	0x0101


	//----- nvinfo : EIATTR_COOP_GROUP_MASK_REGIDS
	.align		4
        /*0034*/ 	.byte	0x04, 0x29
        /*0036*/ 	.short	(.L_37 - .L_36)


	//   ....[0]....
.L_36:
        /*0038*/ 	.word	0xffffffff


	//   ....[1]....
        /*003c*/ 	.word	0xffffffff


	//   ....[2]....
        /*0040*/ 	.word	0xffffffff


	//   ....[3]....
        /*0044*/ 	.word	0xffffffff


	//   ....[4]....
        /*0048*/ 	.word	0xffffffff


	//   ....[5]....
        /*004c*/ 	.word	0xffffffff


	//   ....[6]....
        /*0050*/ 	.word	0xffffffff


	//   ....[7]....
        /*0054*/ 	.word	0xffffffff


	//   ....[8]....
        /*0058*/ 	.word	0xffffffff


	//   ....[9]....
        /*005c*/ 	.word	0xffffffff


	//   ....[10]....
        /*0060*/ 	.word	0xffffffff


	//----- nvinfo : EIATTR_COOP_GROUP_INSTR_OFFSETS
	.align		4
.L_37:
        /*0064*/ 	.byte	0x04, 0x28
        /*0066*/ 	.short	(.L_39 - .L_38)


	//   ....[0]....
.L_38:
        /*0068*/ 	.word	0x00000070


	//   ....[1]....
        /*006c*/ 	.word	0x000000a0


	//   ....[2]....
        /*0070*/ 	.word	0x000000b0


	//   ....[3]....
        /*0074*/ 	.word	0x000000e0


	//   ....[4]....
        /*0078*/ 	.word	0x000000f0


	//   ....[5]....
        /*007c*/ 	.word	0x00000120


	//   ....[6]....
        /*0080*/ 	.word	0x00000130


	//   ....[7]....
        /*0084*/ 	.word	0x00000160


	//   ....[8]....
        /*0088*/ 	.word	0x00000170


	//   ....[9]....
        /*008c*/ 	.word	0x000001a0


	//   ....[10]....
        /*0090*/ 	.word	0x000001b0


	//----- nvinfo : EIATTR_VRC_CTA_INIT_COUNT
	.align		4
.L_39:
        /*0094*/ 	.byte	0x02, 0x4a
	.zero		1
	.zero		1


	//----- nvinfo : EIATTR_EXIT_INSTR_OFFSETS
	.align		4
        /*0098*/ 	.byte	0x04, 0x1c
        /*009a*/ 	.short	(.L_41 - .L_40)


	//   ....[0]....
.L_40:
        /*009c*/ 	.word	0x000001c0


	//   ....[1]....
        /*00a0*/ 	.word	0x00000220


	//----- nvinfo : EIATTR_CBANK_PARAM_SIZE
	.align		4
.L_41:
        /*00a4*/ 	.byte	0x03, 0x19
        /*00a6*/ 	.short	0x0010


	//----- nvinfo : EIATTR_PARAM_CBANK
	.align		4
        /*00a8*/ 	.byte	0x04, 0x0a
        /*00aa*/ 	.short	(.L_43 - .L_42)
	.align		4
.L_42:
        /*00ac*/ 	.word	index@(.nv.constant0._Z27warp_shuffle_reduction_demoPfS_)
        /*00b0*/ 	.short	0x0380
        /*00b2*/ 	.short	0x0010


	//----- nvinfo : EIATTR_SW_WAR
	.align		4
.L_43:
        /*00b4*/ 	.byte	0x04, 0x36
        /*00b6*/ 	.short	(.L_45 - .L_44)
.L_44:
        /*00b8*/ 	.word	0x00000008
.L_45:


//--------------------- .nv.callgraph             --------------------------
	.section	.nv.callgraph,"",@"SHT_CUDA_CALLGRAPH"
	.align	4
	.sectionentsize	8
	.align		4
        /*0000*/ 	.word	0x00000000
	.align		4
        /*0004*/ 	.word	0xffffffff
	.align		4
        /*0008*/ 	.word	0x00000000
	.align		4
        /*000c*/ 	.word	0xfffffffe
	.align		4
        /*0010*/ 	.word	0x00000000
	.align		4
        /*0014*/ 	.word	0xfffffffd
	.align		4
        /*0018*/ 	.word	0x00000000
	.align		4
        /*001c*/ 	.word	0xfffffffc


//--------------------- .text._Z22performance_comparisonPfS_i --------------------------
	.section	.text._Z22performance_comparisonPfS_i,"ax",@progbits
	.align	128
        .global         _Z22performance_comparisonPfS_i
        .type           _Z22performance_comparisonPfS_i,@function
        .size           _Z22performance_comparisonPfS_i,(.L_x_5 - _Z22performance_comparisonPfS_i)
        .other          _Z22performance_comparisonPfS_i,@"STO_CUDA_ENTRY STV_DEFAULT"
_Z22performance_comparisonPfS_i:
.text._Z22performance_comparisonPfS_i:
[----:B------:R-:W-:Y:S01]  /*0000*/  LDC R1, c[0x0][0x37c] ;  /* 0x0000df00ff017b82 */ /* 0x000fe20000000800 */
[----:B------:R-:W0:Y:S07]  /*0010*/  S2R R7, SR_TID.X ;  /* 0x0000000000077919 */ /* 0x000e2e0000002100 */
[----:B------:R-:W0:Y:S01]  /*0020*/  LDC.64 R2, c[0x0][0x380] ;  /* 0x0000e000ff027b82 */ /* 0x000e220000000a00 */
[----:B------:R-:W1:Y:S01]  /*0030*/  LDCU.64 UR6, c[0x0][0x358] ;  /* 0x00006b00ff0677ac */ /* 0x000e620008000a00 */
[----:B------:R-:W2:Y:S01]  /*0040*/  LDCU UR4, c[0x0][0x390] ;  /* 0x00007200ff0477ac */ /* 0x000ea20008000800 */
[----:B0-----:R-:W-:-:S06]  /*0050*/  IMAD.WIDE.U32 R2, R7, 0x4, R2 ;  /* 0x0000000407027825 */ /* 0x001fcc00078e0002 */
[----:B-1----:R0:W5:Y:S01]  /*0060*/  LDG.E R2, desc[UR6][R2.64] ;  /* 0x0000000602027981 */ /* 0x002162000c1e1900 */
[----:B--2---:R-:W-:Y:S01]  /*0070*/  UISETP.NE.AND UP0, UPT, UR4, URZ, UPT ;  /* 0x000000ff0400728c */ /* 0x004fe2000bf05270 */
[----:B------:R-:W1:Y:S08]  /*0080*/  S2R R9, SR_CTAID.X ;  /* 0x0000000000097919 */ /* 0x000e700000002500 */
[----:B0-----:R-:W-:Y:S05]  /*0090*/  BRA.U UP0, `(.L_x_0) ;  /* 0x00000001007c7547 */ /* 0x001fea000b800000 */
[----:B------:R-:W0:Y:S01]  /*00a0*/  S2UR UR5, SR_CgaCtaId ;  /* 0x00000000000579c3 */ /* 0x000e220000008800 */
[----:B------:R-:W-:Y:S01]  /*00b0*/  UMOV UR4, 0x400 ;  /* 0x0000040000047882 */ /* 0x000fe20000000000 */
[----:B------:R-:W2:Y:S01]  /*00c0*/  LDCU UR8, c[0x0][0x360] ;  /* 0x00006c00ff0877ac */ /* 0x000ea20008000800 */
[----:B------:R-:W-:Y:S01]  /*00d0*/  ISETP.NE.AND P0, PT, R7, RZ, PT ;  /* 0x000000ff0700720c */ /* 0x000fe20003f05270 */
[----:B--2---:R-:W-:Y:S02]  /*00e0*/  UISETP.GE.U32.AND UP0, UPT, UR8, 0x2, UPT ;  /* 0x000000020800788c */ /* 0x004fe4000bf06070 */
[----:B0-----:R-:W-:-:S06]  /*00f0*/  ULEA UR4, UR5, UR4, 0x18 ;  /* 0x0000000405047291 */ /* 0x001fcc000f8ec0ff */
[----:B------:R-:W-:-:S05]  /*0100*/  LEA R3, R7, UR4, 0x2 ;  /* 0x0000000407037c11 */ /* 0x000fca000f8e10ff */
[----:B-----5:R0:W-:Y:S01]  /*0110*/  STS [R3], R2 ;  /* 0x0000000203007388 */ /* 0x0201e20000000800 */
[----:B------:R-:W-:Y:S06]  /*0120*/  BAR.SYNC.DEFER_BLOCKING 0x0 ;  /* 0x0000000000007b1d */ /* 0x000fec0000010000 */
[----:B------:R-:W-:Y:S05]  /*0130*/  BRA.U !UP0, `(.L_x_1) ;  /* 0x0000000108307547 */ /* 0x000fea000b800000 */
[----:B------:R-:W-:-:S07]  /*0140*/  IMAD.U32 R0, RZ, RZ, UR8 ;  /* 0x00000008ff007e24 */ /* 0x000fce000f8e00ff */
.L_x_2:
[----:B------:R-:W-:-:S04]  /*0150*/  SHF.R.U32.HI R6, RZ, 0x1, R0 ;  /* 0x00000001ff067819 */ /* 0x000fc80000011600 */
[----:B------:R-:W-:-:S13]  /*0160*/  ISETP.GE.U32.AND P1, PT, R7, R6, PT ;  /* 0x000000060700720c */ /* 0x000fda0003f26070 */
[----:B------:R-:W-:Y:S01]  /*0170*/  @!P1 IMAD R4, R6, 0x4, R3 ;  /* 0x0000000406049824 */ /* 0x000fe200078e0203 */
[----:B0-----:R-:W-:Y:S04]  /*0180*/  @!P1 LDS R2, [R3] ;  /* 0x0000000003029984 */ /* 0x001fe80000000800 */
[----:B------:R-:W0:Y:S02]  /*0190*/  @!P1 LDS R5, [R4] ;  /* 0x0000000004059984 */ /* 0x000e240000000800 */
[----:B0-----:R-:W-:-:S05]  /*01a0*/  @!P1 FMNMX R2, R2, R5, !PT ;  /* 0x0000000502029209 */ /* 0x001fca0007800000 */
[----:B------:R2:W-:Y:S01]  /*01b0*/  @!P1 STS [R3], R2 ;  /* 0x0000000203009388 */ /* 0x0005e20000000800 */
[----:B------:R-:W-:Y:S01]  /*01c0*/  BAR.SYNC.DEFER_BLOCKING 0x0 ;  /* 0x0000000000007b1d */ /* 0x000fe20000010000 */
[----:B------:R-:W-:Y:S01]  /*01d0*/  ISETP.GT.U32.AND P1, PT, R0, 0x3, PT ;  /* 0x000000030000780c */ /* 0x000fe20003f24070 */
[----:B------:R-:W-:-:S12]  /*01e0*/  IMAD.MOV.U32 R0, RZ, RZ, R6 ;  /* 0x000000ffff007224 */ /* 0x000fd800078e0006 */
[----:B--2---:R-:W-:Y:S05]  /*01f0*/  @P1 BRA `(.L_x_2) ;  /* 0xfffffffc00d41947 */ /* 0x004fea000383ffff */
.L_x_1:
[----:B------:R-:W-:Y:S05]  /*0200*/  @P0 EXIT ;  /* 0x000000000000094d */ /* 0x000fea0003800000 */
[----:B------:R-:W2:Y:S01]  /*0210*/  S2UR UR5, SR_CgaCtaId ;  /* 0x00000000000579c3 */ /* 0x000ea20000008800 */
[----:B------:R-:W-:-:S07]  /*0220*/  UMOV UR4, 0x400 ;  /* 0x0000040000047882 */ /* 0x000fce0000000000 */
[----:B0-----:R-:W1:Y:S01]  /*0230*/  LDC.64 R2, c[0x0][0x388] ;  /* 0x0000e200ff027b82 */ /* 0x001e620000000a00 */
[----:B--2---:R-:W-:Y:S01]  /*0240*/  ULEA UR4, UR5, UR4, 0x18 ;  /* 0x0000000405047291 */ /* 0x004fe2000f8ec0ff */
[----:B-1----:R-:W-:-:S08]  /*0250*/  IMAD.WIDE.U32 R2, R9, 0x4, R2 ;  /* 0x0000000409027825 */ /* 0x002fd000078e0002 */
[----:B------:R-:W0:Y:S04]  /*0260*/  LDS R5, [UR4] ;  /* 0x00000004ff057984 */ /* 0x000e280008000800 */
[----:B0-----:R-:W-:Y:S01]  /*0270*/  STG.E desc[UR6][R2.64], R5 ;  /* 0x0000000502007986 */ /* 0x001fe2000c101906 */
[----:B------:R-:W-:Y:S05]  /*0280*/  EXIT ;  /* 0x000000000000794d */ /* 0x000fea0003800000 */
.L_x_0:
[----:B-----5:R-:W0:Y:S01]  /*0290*/  SHFL.DOWN PT, R3, R2, 0x10, 0x1f ;  /* 0x0a001f0002037f89 */ /* 0x020e2200000e0000 */
[----:B------:R-:W-:Y:S02]  /*02a0*/  ISETP.NE.AND P0, PT, R7, RZ, PT ;  /* 0x000000ff0700720c */ /* 0x000fe40003f05270 */
[----:B0-----:R-:W-:-:S05]  /*02b0*/  FMNMX R3, R2, R3, !PT ;  /* 0x0000000302037209 */ /* 0x001fca0007800000 */
[----:B------:R-:W0:Y:S02]  /*02c0*/  SHFL.DOWN PT, R0, R3, 0x8, 0x1f ;  /* 0x09001f0003007f89 */ /* 0x000e2400000e0000 */
[----:B0-----:R-:W-:-:S05]  /*02d0*/  FMNMX R0, R3, R0, !PT ;  /* 0x0000000003007209 */ /* 0x001fca0007800000 */
[----:B------:R-:W0:Y:S02]  /*02e0*/  SHFL.DOWN PT, R5, R0, 0x4, 0x1f ;  /* 0x08801f0000057f89 */ /* 0x000e2400000e0000 */
[----:B0-----:R-:W-:-:S05]  /*02f0*/  FMNMX R5, R0, R5, !PT ;  /* 0x0000000500057209 */ /* 0x001fca0007800000 */
[----:B------:R-:W0:Y:S02]  /*0300*/  SHFL.DOWN PT, R4, R5, 0x2, 0x1f ;  /* 0x08401f0005047f89 */ /* 0x000e2400000e0000 */
[----:B0-----:R-:W-:-:S05]  /*0310*/  FMNMX R4, R5, R4, !PT ;  /* 0x0000000405047209 */ /* 0x001fca0007800000 */
[----:B------:R0:W2:Y:S01]  /*0320*/  SHFL.DOWN PT, R7, R4, 0x1, 0x1f ;  /* 0x08201f0004077f89 */ /* 0x0000a200000e0000 */
[----:B------:R-:W-:Y:S05]  /*0330*/  @P0 EXIT ;  /* 0x000000000000094d */ /* 0x000fea0003800000 */
[----:B------:R-:W1:Y:S01]  /*0340*/  LDC.64 R2, c[0x0][0x388] ;  /* 0x0000e200ff027b82 */ /* 0x000e620000000a00 */
[----:B--2---:R-:W-:Y:S01]  /*0350*/  FMNMX R7, R4, R7, !PT ;  /* 0x0000000704077209 */ /* 0x004fe20007800000 */
[----:B-1----:R-:W-:-:S05]  /*0360*/  IMAD.WIDE.U32 R2, R9, 0x4, R2 ;  /* 0x0000000409027825 */ /* 0x002fca00078e0002 */
[----:B------:R-:W-:Y:S01]  /*0370*/  STG.E desc[UR6][R2.64], R7 ;  /* 0x0000000702007986 */ /* 0x000fe2000c101906 */
[----:B------:R-:W-:Y:S05]  /*0380*/  EXIT ;  /* 0x000000000000794d */ /* 0x000fea0003800000 */
.L_x_3:
[----:B------:R-:W-:-:S00]  /*0390*/  BRA `(.L_x_3) ;  /* 0xfffffffc00fc7947 */ /* 0x000fc0000383ffff */
[----:B------:R-:W-:-:S00]  /*03a0*/  NOP ;  /* 0x0000000000007918 */ /* 0x000fc00000000000 */
        /* <DEDUP_REMOVED lines=13> */
.L_x_5:


//--------------------- .text._Z27warp_shuffle_reduction_demoPfS_ --------------------------
	.section	.text._Z27warp_shuffle_reduction_demoPfS_,"ax",@progbits
	.align	128
        .global         _Z27warp_shuffle_reduction_demoPfS_
        .type           _Z27warp_shuffle_reduction_demoPfS_,@function
        .size           _Z27warp_shuffle_reduction_demoPfS_,(.L_x_6 - _Z27warp_shuffle_reduction_demoPfS_)
        .other          _Z27warp_shuffle_reduction_demoPfS_,@"STO_CUDA_ENTRY STV_DEFAULT"
_Z27warp_shuffle_reduction_demoPfS_:
.text._Z27warp_shuffle_reduction_demoPfS_:
[----:B------:R-:W-:Y:S01]  /*0000*/  LDC R1, c[0x0][0x37c] ;  /* 0x0000df00ff017b82 */ /* 0x000fe20000000800 */
[----:B------:R-:W0:Y:S07]  /*0010*/  S2R R11, SR_TID.X ;  /* 0x00000000000b7919 */ /* 0x000e2e0000002100 */
[----:B------:R-:W0:Y:S01]  /*0020*/  LDC.64 R2, c[0x0][0x380] ;  /* 0x0000e000ff027b82 */ /* 0x000e220000000a00 */
[----:B------:R-:W1:Y:S01]  /*0030*/  LDCU.64 UR4, c[0x0][0x358] ;  /* 0x00006b00ff0477ac */ /* 0x000e620008000a00 */
[----:B0-----:R-:W-:-:S06]  /*0040*/  IMAD.WIDE.U32 R2, R11, 0x4, R2 ;  /* 0x000000040b027825 */ /* 0x001fcc00078e0002 */
[----:B-1----:R-:W2:Y:S01]  /*0050*/  LDG.E R2, desc[UR4][R2.64] ;  /* 0x0000000402027981 */ /* 0x002ea2000c1e1900 */
[----:B------:R-:W-:-:S03]  /*0060*/  LOP3.LUT P0, RZ, R11, 0x1f, RZ, 0xc0, !PT ;  /* 0x0000001f0bff7812 */ /* 0x000fc6000780c0ff */
[----:B--2---:R-:W0:Y:S02]  /*0070*/  SHFL.DOWN PT, R5, R2, 0x10, 0x1f ;  /* 0x0a001f0002057f89 */ /* 0x004e2400000e0000 */
[C---:B0-----:R-:W-:Y:S01]  /*0080*/  FMNMX R0, R2.reuse, R5, !PT ;  /* 0x0000000502007209 */ /* 0x041fe20007800000 */
[----:B------:R-:W-:-:S04]  /*0090*/  FADD R6, R2, R5 ;  /* 0x0000000502067221 */ /* 0x000fc80000000000 */
[----:B------:R-:W0:Y:S04]  /*00a0*/  SHFL.DOWN PT, R5, R0, 0x8, 0x1f ;  /* 0x09001f0000057f89 */ /* 0x000e2800000e0000 */
[----:B------:R-:W1:Y:S01]  /*00b0*/  SHFL.DOWN PT, R7, R6, 0x8, 0x1f ;  /* 0x09001f0006077f89 */ /* 0x000e6200000e0000 */
[----:B0-----:R-:W-:Y:S01]  /*00c0*/  FMNMX R5, R0, R5, !PT ;  /* 0x0000000500057209 */ /* 0x001fe20007800000 */
[----:B-1----:R-:W-:-:S04]  /*00d0*/  FADD R7, R6, R7 ;  /* 0x0000000706077221 */ /* 0x002fc80000000000 */
        /* <DEDUP_REMOVED lines=12> */
[----:B------:R0:W1:Y:S04]  /*01a0*/  SHFL.IDX PT, R5, R0, RZ, 0x1f ;  /* 0x00001fff00057589 */ /* 0x00006800000e0000 */
[----:B------:R0:W2:Y:S01]  /*01b0*/  SHFL.IDX PT, R7, R2, RZ, 0x1f ;  /* 0x00001fff02077589 */ /* 0x0000a200000e0000 */
[----:B------:R-:W-:Y:S05]  /*01c0*/  @P0 EXIT ;  /* 0x000000000000094d */ /* 0x000fea0003800000 */
[----:B0-----:R-:W0:Y:S01]  /*01d0*/  LDC.64 R2, c[0x0][0x388] ;  /* 0x0000e200ff027b82 */ /* 0x001e220000000a00 */
[----:B------:R-:W-:-:S05]  /*01e0*/  SHF.R.U32.HI R9, RZ, 0x4, R11 ;  /* 0x00000004ff097819 */ /* 0x000fca000001160b */
[----:B0-----:R-:W-:-:S05]  /*01f0*/  IMAD.WIDE.U32 R2, R9, 0x4, R2 ;  /* 0x0000000409027825 */ /* 0x001fca00078e0002 */
[----:B-1----:R-:W-:Y:S04]  /*0200*/  STG.E desc[UR4][R2.64], R5 ;  /* 0x0000000502007986 */ /* 0x002fe8000c101904 */
[----:B--2---:R-:W-:Y:S01]  /*0210*/  STG.E desc[UR4][R2.64+0x4], R7 ;  /* 0x0000040702007986 */ /* 0x004fe2000c101904 */
[----:B------:R-:W-:Y:S05]  /*0220*/  EXIT ;  /* 0x000000000000794d */ /* 0x000fea0003800000 */
.L_x_4:
        /* <DEDUP_REMOVED lines=13> */
.L_x_6:


//--------------------- .nv.shared._Z22performance_comparisonPfS_i --------------------------
	.section	.nv.shared._Z22performance_comparisonPfS_i,"aw",@nobits
	.sectionflags	@""
	.align	16
	.zero		1024


//--------------------- .nv.shared.reserved.0     --------------------------
	.section	.nv.shared.reserved.0,"aw",@nobits
	.weak		__nv_reservedSMEM_offset_0_alias
	.size		__nv_reservedSMEM_offset_0_alias, 0, 64
	.other		__nv_reservedSMEM_offset_0_alias,@"STO_CUDA_RESERVED_SHARED STV_DEFAULT"
__nv_reservedSMEM_offset_0_alias:
	.zero		0
	.zero		64


//--------------------- .nv.shared._Z27warp_shuffle_reduction_demoPfS_ --------------------------
	.section	.nv.shared._Z27warp_shuffle_reduction_demoPfS_,"aw",@nobits
	.sectionflags	@""
	.align	16
	.zero		1024


//--------------------- .nv.constant0._Z22performance_comparisonPfS_i --------------------------
	.section	.nv.constant0._Z22performance_comparisonPfS_i,"a",@progbits
	.sectionflags	@""
	.align	4
.nv.constant0._Z22performance_comparisonPfS_i:
	.zero		916


//--------------------- .nv.constant0._Z27warp_shuffle_reduction_demoPfS_ --------------------------
	.section	.nv.constant0._Z27warp_shuffle_reduction_demoPfS_,"a",@progbits
	.sectionflags	@""
	.align	4
.nv.constant0._Z27warp_shuffle_reduction_demoPfS_:
	.zero		912


//--------------------- SYMBOLS --------------------------

	.type		.nv.reservedSmem.offset0,@object
	.size		.nv.reservedSmem.offset0,0x4
	.type		.nv.reservedSmem.cap,@object
	.size		.nv.reservedSmem.cap,0x4
